//
// Generated by NVIDIA NVVM Compiler
//
// Compiler Build ID: CL-36424714
// Cuda compilation tools, release 13.0, V13.0.88
// Based on NVVM 20.0.0
//

.version 9.0
.target sm_100
.address_size 64

	// .globl	_Z13gpu_matrixaddPiS_S_i

.visible .entry _Z13gpu_matrixaddPiS_S_i(
	.param .u64 .ptr .align 1 _Z13gpu_matrixaddPiS_S_i_param_0,
	.param .u64 .ptr .align 1 _Z13gpu_matrixaddPiS_S_i_param_1,
	.param .u64 .ptr .align 1 _Z13gpu_matrixaddPiS_S_i_param_2,
	.param .u32 _Z13gpu_matrixaddPiS_S_i_param_3
)
{
	.reg .pred 	%p<2>;
	.reg .b32 	%r<17>;
	.reg .b64 	%rd<11>;

	ld.param.u64 	%rd1, [_Z13gpu_matrixaddPiS_S_i_param_0];
	ld.param.u64 	%rd2, [_Z13gpu_matrixaddPiS_S_i_param_1];
	ld.param.u64 	%rd3, [_Z13gpu_matrixaddPiS_S_i_param_2];
	ld.param.u32 	%r2, [_Z13gpu_matrixaddPiS_S_i_param_3];
	mov.u32 	%r4, %tid.x;
	mov.u32 	%r5, %ntid.x;
	mov.u32 	%r6, %ctaid.x;
	mad.lo.s32 	%r7, %r5, %r6, %r4;
	mov.u32 	%r8, %tid.y;
	mov.u32 	%r9, %ntid.y;
	mov.u32 	%r10, %ctaid.y;
	mad.lo.s32 	%r11, %r9, %r10, %r8;
	mad.lo.s32 	%r1, %r2, %r11, %r7;
	max.s32 	%r13, %r7, %r11;
	setp.ge.s32 	%p1, %r13, %r2;
	@%p1 bra 	$L__BB0_2;
	cvta.to.global.u64 	%rd4, %rd1;
	cvta.to.global.u64 	%rd5, %rd2;
	cvta.to.global.u64 	%rd6, %rd3;
	mul.wide.s32 	%rd7, %r1, 4;
	add.s64 	%rd8, %rd4, %rd7;
	ld.global.u32 	%r14, [%rd8];
	add.s64 	%rd9, %rd5, %rd7;
	ld.global.u32 	%r15, [%rd9];
	add.s32 	%r16, %r15, %r14;
	add.s64 	%rd10, %rd6, %rd7;
	st.global.u32 	[%rd10], %r16;
$L__BB0_2:
	ret;

}
	// .globl	_Z26hermitian_transpose_kernelPK6float2PS_i
.visible .entry _Z26hermitian_transpose_kernelPK6float2PS_i(
	.param .u64 .ptr .align 1 _Z26hermitian_transpose_kernelPK6float2PS_i_param_0,
	.param .u64 .ptr .align 1 _Z26hermitian_transpose_kernelPK6float2PS_i_param_1,
	.param .u32 _Z26hermitian_transpose_kernelPK6float2PS_i_param_2
)
{
	.reg .pred 	%p<2>;
	.reg .b32 	%r<15>;
	.reg .b32 	%f<4>;
	.reg .b64 	%rd<9>;

	ld.param.u64 	%rd1, [_Z26hermitian_transpose_kernelPK6float2PS_i_param_0];
	ld.param.u64 	%rd2, [_Z26hermitian_transpose_kernelPK6float2PS_i_param_1];
	ld.param.u32 	%r4, [_Z26hermitian_transpose_kernelPK6float2PS_i_param_2];
	mov.u32 	%r5, %tid.x;
	mov.u32 	%r6, %ntid.x;
	mov.u32 	%r7, %ctaid.x;
	mad.lo.s32 	%r1, %r6, %r7, %r5;
	mov.u32 	%r8, %tid.y;
	mov.u32 	%r9, %ntid.y;
	mov.u32 	%r10, %ctaid.y;
	mad.lo.s32 	%r11, %r9, %r10, %r8;
	max.s32 	%r12, %r1, %r11;
	setp.ge.s32 	%p1, %r12, %r4;
	@%p1 bra 	$L__BB1_2;
	cvta.to.global.u64 	%rd3, %rd1;
	cvta.to.global.u64 	%rd4, %rd2;
	mad.lo.s32 	%r13, %r4, %r11, %r1;
	mad.lo.s32 	%r14, %r4, %r1, %r11;
	mul.wide.s32 	%rd5, %r13, 8;
	add.s64 	%rd6, %rd3, %rd5;
	ld.global.v2.f32 	{%f1, %f2}, [%rd6];
	mul.wide.s32 	%rd7, %r14, 8;
	add.s64 	%rd8, %rd4, %rd7;
	neg.f32 	%f3, %f2;
	st.global.v2.f32 	[%rd8], {%f1, %f3};
$L__BB1_2:
	ret;

}
	// .globl	_Z14gpu_matrixmultPiS_S_i
.visible .entry _Z14gpu_matrixmultPiS_S_i(
	.param .u64 .ptr .align 1 _Z14gpu_matrixmultPiS_S_i_param_0,
	.param .u64 .ptr .align 1 _Z14gpu_matrixmultPiS_S_i_param_1,
	.param .u64 .ptr .align 1 _Z14gpu_matrixmultPiS_S_i_param_2,
	.param .u32 _Z14gpu_matrixmultPiS_S_i_param_3
)
{
	.reg .pred 	%p<10>;
	.reg .b32 	%r<107>;
	.reg .b64 	%rd<67>;

	ld.param.u64 	%rd14, [_Z14gpu_matrixmultPiS_S_i_param_0];
	ld.param.u64 	%rd15, [_Z14gpu_matrixmultPiS_S_i_param_1];
	ld.param.u32 	%r31, [_Z14gpu_matrixmultPiS_S_i_param_3];
	cvta.to.global.u64 	%rd1, %rd15;
	cvta.to.global.u64 	%rd2, %rd14;
	mov.u32 	%r32, %tid.x;
	mov.u32 	%r33, %ntid.x;
	mov.u32 	%r34, %ctaid.x;
	mad.lo.s32 	%r1, %r33, %r34, %r32;
	mov.u32 	%r35, %tid.y;
	mov.u32 	%r36, %ntid.y;
	mov.u32 	%r37, %ctaid.y;
	mad.lo.s32 	%r38, %r36, %r37, %r35;
	max.s32 	%r39, %r1, %r38;
	setp.ge.s32 	%p1, %r39, %r31;
	@%p1 bra 	$L__BB2_13;
	mul.lo.s32 	%r3, %r31, %r38;
	and.b32  	%r4, %r31, 7;
	setp.lt.u32 	%p2, %r31, 8;
	mov.b32 	%r106, 0;
	mov.u32 	%r102, %r106;
	@%p2 bra 	$L__BB2_4;
	and.b32  	%r102, %r31, 2147483640;
	neg.s32 	%r95, %r102;
	mul.wide.s32 	%rd16, %r31, 4;
	add.s64 	%rd3, %rd1, %rd16;
	shl.b32 	%r7, %r31, 3;
	mul.wide.s32 	%rd17, %r31, 8;
	add.s64 	%rd4, %rd1, %rd17;
	mul.wide.s32 	%rd18, %r31, 12;
	add.s64 	%rd5, %rd1, %rd18;
	mul.wide.s32 	%rd19, %r31, 16;
	add.s64 	%rd6, %rd1, %rd19;
	mul.wide.s32 	%rd20, %r31, 20;
	add.s64 	%rd7, %rd1, %rd20;
	mul.wide.s32 	%rd21, %r31, 24;
	add.s64 	%rd8, %rd1, %rd21;
	mul.wide.s32 	%rd22, %r31, 28;
	add.s64 	%rd9, %rd1, %rd22;
	mul.wide.u32 	%rd23, %r3, 4;
	add.s64 	%rd24, %rd23, %rd2;
	add.s64 	%rd66, %rd24, 16;
	mov.b32 	%r106, 0;
	mov.u32 	%r94, %r1;
$L__BB2_3:
	.pragma "nounroll";
	mul.wide.s32 	%rd25, %r94, 4;
	add.s64 	%rd26, %rd3, %rd25;
	add.s64 	%rd27, %rd4, %rd25;
	add.s64 	%rd28, %rd5, %rd25;
	add.s64 	%rd29, %rd6, %rd25;
	add.s64 	%rd30, %rd7, %rd25;
	add.s64 	%rd31, %rd8, %rd25;
	add.s64 	%rd32, %rd9, %rd25;
	add.s64 	%rd33, %rd1, %rd25;
	ld.global.u32 	%r43, [%rd66+-16];
	ld.global.u32 	%r44, [%rd33];
	mad.lo.s32 	%r45, %r44, %r43, %r106;
	ld.global.u32 	%r46, [%rd66+-12];
	ld.global.u32 	%r47, [%rd26];
	mad.lo.s32 	%r48, %r47, %r46, %r45;
	ld.global.u32 	%r49, [%rd66+-8];
	ld.global.u32 	%r50, [%rd27];
	mad.lo.s32 	%r51, %r50, %r49, %r48;
	ld.global.u32 	%r52, [%rd66+-4];
	ld.global.u32 	%r53, [%rd28];
	mad.lo.s32 	%r54, %r53, %r52, %r51;
	ld.global.u32 	%r55, [%rd66];
	ld.global.u32 	%r56, [%rd29];
	mad.lo.s32 	%r57, %r56, %r55, %r54;
	ld.global.u32 	%r58, [%rd66+4];
	ld.global.u32 	%r59, [%rd30];
	mad.lo.s32 	%r60, %r59, %r58, %r57;
	ld.global.u32 	%r61, [%rd66+8];
	ld.global.u32 	%r62, [%rd31];
	mad.lo.s32 	%r63, %r62, %r61, %r60;
	ld.global.u32 	%r64, [%rd66+12];
	ld.global.u32 	%r65, [%rd32];
	mad.lo.s32 	%r106, %r65, %r64, %r63;
	add.s32 	%r95, %r95, 8;
	add.s32 	%r94, %r94, %r7;
	add.s64 	%rd66, %rd66, 32;
	setp.ne.s32 	%p3, %r95, 0;
	@%p3 bra 	$L__BB2_3;
$L__BB2_4:
	setp.eq.s32 	%p4, %r4, 0;
	@%p4 bra 	$L__BB2_12;
	and.b32  	%r17, %r31, 3;
	setp.lt.u32 	%p5, %r4, 4;
	@%p5 bra 	$L__BB2_7;
	add.s32 	%r67, %r102, %r3;
	mul.wide.u32 	%rd34, %r67, 4;
	add.s64 	%rd35, %rd2, %rd34;
	ld.global.u32 	%r68, [%rd35];
	mad.lo.s32 	%r69, %r102, %r31, %r1;
	mul.wide.s32 	%rd36, %r69, 4;
	add.s64 	%rd37, %rd1, %rd36;
	ld.global.u32 	%r70, [%rd37];
	mad.lo.s32 	%r71, %r70, %r68, %r106;
	cvt.u64.u32 	%rd38, %r3;
	cvt.u64.u32 	%rd39, %r102;
	add.s64 	%rd40, %rd39, %rd38;
	shl.b64 	%rd41, %rd40, 2;
	add.s64 	%rd42, %rd2, %rd41;
	ld.global.u32 	%r72, [%rd42+4];
	mul.wide.s32 	%rd43, %r31, 4;
	add.s64 	%rd44, %rd37, %rd43;
	ld.global.u32 	%r73, [%rd44];
	mad.lo.s32 	%r74, %r73, %r72, %r71;
	ld.global.u32 	%r75, [%rd42+8];
	add.s64 	%rd45, %rd44, %rd43;
	ld.global.u32 	%r76, [%rd45];
	mad.lo.s32 	%r77, %r76, %r75, %r74;
	ld.global.u32 	%r78, [%rd42+12];
	add.s64 	%rd46, %rd45, %rd43;
	ld.global.u32 	%r79, [%rd46];
	mad.lo.s32 	%r106, %r79, %r78, %r77;
	add.s32 	%r102, %r102, 4;
$L__BB2_7:
	setp.eq.s32 	%p6, %r17, 0;
	@%p6 bra 	$L__BB2_12;
	setp.eq.s32 	%p7, %r17, 1;
	@%p7 bra 	$L__BB2_10;
	add.s32 	%r81, %r102, %r3;
	mul.wide.u32 	%rd47, %r81, 4;
	add.s64 	%rd48, %rd2, %rd47;
	ld.global.u32 	%r82, [%rd48];
	mad.lo.s32 	%r83, %r102, %r31, %r1;
	mul.wide.s32 	%rd49, %r83, 4;
	add.s64 	%rd50, %rd1, %rd49;
	ld.global.u32 	%r84, [%rd50];
	mad.lo.s32 	%r85, %r84, %r82, %r106;
	cvt.u64.u32 	%rd51, %r3;
	cvt.u64.u32 	%rd52, %r102;
	add.s64 	%rd53, %rd52, %rd51;
	shl.b64 	%rd54, %rd53, 2;
	add.s64 	%rd55, %rd2, %rd54;
	ld.global.u32 	%r86, [%rd55+4];
	mul.wide.s32 	%rd56, %r31, 4;
	add.s64 	%rd57, %rd50, %rd56;
	ld.global.u32 	%r87, [%rd57];
	mad.lo.s32 	%r106, %r87, %r86, %r85;
	add.s32 	%r102, %r102, 2;
$L__BB2_10:
	and.b32  	%r88, %r31, 1;
	setp.eq.b32 	%p8, %r88, 1;
	not.pred 	%p9, %p8;
	@%p9 bra 	$L__BB2_12;
	add.s32 	%r89, %r102, %r3;
	mul.wide.u32 	%rd58, %r89, 4;
	add.s64 	%rd59, %rd2, %rd58;
	ld.global.u32 	%r90, [%rd59];
	mad.lo.s32 	%r91, %r102, %r31, %r1;
	mul.wide.s32 	%rd60, %r91, 4;
	add.s64 	%rd61, %rd1, %rd60;
	ld.global.u32 	%r92, [%rd61];
	mad.lo.s32 	%r106, %r92, %r90, %r106;
$L__BB2_12:
	ld.param.u64 	%rd65, [_Z14gpu_matrixmultPiS_S_i_param_2];
	add.s32 	%r93, %r3, %r1;
	cvta.to.global.u64 	%rd62, %rd65;
	mul.wide.s32 	%rd63, %r93, 4;
	add.s64 	%rd64, %rd62, %rd63;
	st.global.u32 	[%rd64], %r106;
$L__BB2_13:
	ret;

}


// ===== COMPILED SASS (sm_100) =====

	.target	sm_100

	.elftype	@"ET_EXEC"


//--------------------- .note.nv.tkinfo           --------------------------
	.section	.note.nv.tkinfo,"",@"SHT_NOTE"
	.sectionflags	@"SHF_NOTE_NV_TKINFO"
	.tkinfo
        /*0018*/ 	.word	0x00000002
        /*0030*/ 	.string	""
        /*0030*/ 	.string	"ptxas"
        /*0030*/ 	.string	"Cuda compilation tools, release 13.0, V13.0.88"
        /*0030*/ 	.string	"Build cuda_13.0.r13.0/compiler.36424714_0"
        /*0030*/ 	.string	"-arch sm_100 -m 64 "



//--------------------- .note.nv.cuinfo           --------------------------
	.section	.note.nv.cuinfo,"",@"SHT_NOTE"
	.sectionflags	@"SHF_NOTE_NV_CUINFO"
        /*0018*/ 	.short	0x0002
        /*001a*/ 	.short	0x0064
        /*001c*/ 	.short	0x0082
	.zero		2


//--------------------- .nv.info                  --------------------------
	.section	.nv.info,"",@"SHT_CUDA_INFO"
	.align	4


	//----- nvinfo : EIATTR_REGCOUNT
	.align		4
        /*0000*/ 	.byte	0x04, 0x2f
        /*0002*/ 	.short	(.L_1 - .L_0)
	.align		4
.L_0:
        /*0004*/ 	.word	index@(_Z13gpu_matrixaddPiS_S_i)
        /*0008*/ 	.word	0x0000000c


	//----- nvinfo : EIATTR_FRAME_SIZE
	.align		4
.L_1:
        /*000c*/ 	.byte	0x04, 0x11
        /*000e*/ 	.short	(.L_3 - .L_2)
	.align		4
.L_2:
        /*0010*/ 	.word	index@(_Z13gpu_matrixaddPiS_S_i)
        /*0014*/ 	.word	0x00000000


	//----- nvinfo : EIATTR_REGCOUNT
	.align		4
.L_3:
        /*0018*/ 	.byte	0x04, 0x2f
        /*001a*/ 	.short	(.L_5 - .L_4)
	.align		4
.L_4:
        /*001c*/ 	.word	index@(_Z26hermitian_transpose_kernelPK6float2PS_i)
        /*0020*/ 	.word	0x0000000a


	//----- nvinfo : EIATTR_FRAME_SIZE
	.align		4
.L_5:
        /*0024*/ 	.byte	0x04, 0x11
        /*0026*/ 	.short	(.L_7 - .L_6)
	.align		4
.L_6:
        /*0028*/ 	.word	index@(_Z26hermitian_transpose_kernelPK6float2PS_i)
        /*002c*/ 	.word	0x00000000


	//----- nvinfo : EIATTR_REGCOUNT
	.align		4
.L_7:
        /*0030*/ 	.byte	0x04, 0x2f
        /*0032*/ 	.short	(.L_9 - .L_8)
	.align		4
.L_8:
        /*0034*/ 	.word	index@(_Z14gpu_matrixmultPiS_S_i)
        /*0038*/ 	.word	0x0000001e


	//----- nvinfo : EIATTR_FRAME_SIZE
	.align		4
.L_9:
        /*003c*/ 	.byte	0x04, 0x11
        /*003e*/ 	.short	(.L_11 - .L_10)
	.align		4
.L_10:
        /*0040*/ 	.word	index@(_Z14gpu_matrixmultPiS_S_i)
        /*0044*/ 	.word	0x00000000


	//----- nvinfo : EIATTR_MIN_STACK_SIZE
	.align		4
.L_11:
        /*0048*/ 	.byte	0x04, 0x12
        /*004a*/ 	.short	(.L_13 - .L_12)
	.align		4
.L_12:
        /*004c*/ 	.word	index@(_Z14gpu_matrixmultPiS_S_i)
        /*0050*/ 	.word	0x00000000


	//----- nvinfo : EIATTR_MIN_STACK_SIZE
	.align		4
.L_13:
        /*0054*/ 	.byte	0x04, 0x12
        /*0056*/ 	.short	(.L_15 - .L_14)
	.align		4
.L_14:
        /*0058*/ 	.word	index@(_Z26hermitian_transpose_kernelPK6float2PS_i)
        /*005c*/ 	.word	0x00000000


	//----- nvinfo : EIATTR_MIN_STACK_SIZE
	.align		4
.L_15:
        /*0060*/ 	.byte	0x04, 0x12
        /*0062*/ 	.short	(.L_17 - .L_16)
	.align		4
.L_16:
        /*0064*/ 	.word	index@(_Z13gpu_matrixaddPiS_S_i)
        /*0068*/ 	.word	0x00000000
.L_17:


//--------------------- .nv.compat                --------------------------
	.section	.nv.compat,"",@"SHT_CUDA_COMPAT_INFO"
	.align	4
        /*0000*/ 	.byte	0x02, 0x09, 0x00, 0x00, 0x02, 0x02, 0x01, 0x00, 0x02, 0x05, 0x05, 0x00, 0x03, 0x07, 0x01, 0x01
        /*0010*/ 	.byte	0x02, 0x03, 0x00, 0x00, 0x02, 0x06, 0x01, 0x00, 0x04, 0x0b, 0x08, 0x00, 0x09, 0x00, 0x00, 0x00
        /*0020*/ 	.byte	0x00, 0x00, 0x00, 0x00


//--------------------- .nv.info._Z14gpu_matrixmultPiS_S_i --------------------------
	.section	.nv.info._Z14gpu_matrixmultPiS_S_i,"",@"SHT_CUDA_INFO"
	.sectionflags	@""
	.align	4


	//----- nvinfo : EIATTR_CUDA_API_VERSION
	.align		4
        /*0000*/ 	.byte	0x04, 0x37
        /*0002*/ 	.short	(.L_19 - .L_18)
.L_18:
        /*0004*/ 	.word	0x00000082


	//----- nvinfo : EIATTR_KPARAM_INFO
	.align		4
.L_19:
        /*0008*/ 	.byte	0x04, 0x17
        /*000a*/ 	.short	(.L_21 - .L_20)
.L_20:
        /*000c*/ 	.word	0x00000000
        /*0010*/ 	.short	0x0003
        /*0012*/ 	.short	0x0018
        /*0014*/ 	.byte	0x00, 0xf0, 0x11, 0x00


	//----- nvinfo : EIATTR_KPARAM_INFO
	.align		4
.L_21:
        /*0018*/ 	.byte	0x04, 0x17
        /*001a*/ 	.short	(.L_23 - .L_22)
.L_22:
        /*001c*/ 	.word	0x00000000
        /*0020*/ 	.short	0x0002
        /*0022*/ 	.short	0x0010
        /*0024*/ 	.byte	0x00, 0xf5, 0x21, 0x00


	//----- nvinfo : EIATTR_KPARAM_INFO
	.align		4
.L_23:
        /*0028*/ 	.byte	0x04, 0x17
        /*002a*/ 	.short	(.L_25 - .L_24)
.L_24:
        /*002c*/ 	.word	0x00000000
        /*0030*/ 	.short	0x0001
        /*0032*/ 	.short	0x0008
        /*0034*/ 	.byte	0x00, 0xf5, 0x21, 0x00


	//----- nvinfo : EIATTR_KPARAM_INFO
	.align		4
.L_25:
        /*0038*/ 	.byte	0x04, 0x17
        /*003a*/ 	.short	(.L_27 - .L_26)
.L_26:
        /*003c*/ 	.word	0x00000000
        /*0040*/ 	.short	0x0000
        /*0042*/ 	.short	0x0000
        /*0044*/ 	.byte	0x00, 0xf5, 0x21, 0x00


	//----- nvinfo : EIATTR_SPARSE_MMA_MASK
	.align		4
.L_27:
        /*0048*/ 	.byte	0x03, 0x50
        /*004a*/ 	.short	0x0000


	//----- nvinfo : EIATTR_MAXREG_COUNT
	.align		4
        /*004c*/ 	.byte	0x03, 0x1b
        /*004e*/ 	.short	0x00ff


	//----- nvinfo : EIATTR_MERCURY_ISA_VERSION
	.align		4
        /*0050*/ 	.byte	0x03, 0x5f
        /*0052*/ 	.short	0x0101


	//----- nvinfo : EIATTR_VRC_CTA_INIT_COUNT
	.align		4
        /*0054*/ 	.byte	0x02, 0x4a
	.zero		1
	.zero		1


	//----- nvinfo : EIATTR_EXIT_INSTR_OFFSETS
	.align		4
        /*0058*/ 	.byte	0x04, 0x1c
        /*005a*/ 	.short	(.L_29 - .L_28)


	//   ....[0]....
.L_28:
        /*005c*/ 	.word	0x000000c0


	//   ....[1]....
        /*0060*/ 	.word	0x00000a90


	//----- nvinfo : EIATTR_CBANK_PARAM_SIZE
	.align		4
.L_29:
        /*0064*/ 	.byte	0x03, 0x19
        /*0066*/ 	.short	0x001c


	//----- nvinfo : EIATTR_PARAM_CBANK
	.align		4
        /*0068*/ 	.byte	0x04, 0x0a
        /*006a*/ 	.short	(.L_31 - .L_30)
	.align		4
.L_30:
        /*006c*/ 	.word	index@(.nv.constant0._Z14gpu_matrixmultPiS_S_i)
        /*0070*/ 	.short	0x0380
        /*0072*/ 	.short	0x001c


	//----- nvinfo : EIATTR_SW_WAR
	.align		4
.L_31:
        /*0074*/ 	.byte	0x04, 0x36
        /*0076*/ 	.short	(.L_33 - .L_32)
.L_32:
        /*0078*/ 	.word	0x00000008
.L_33:


//--------------------- .nv.info._Z26hermitian_transpose_kernelPK6float2PS_i --------------------------
	.section	.nv.info._Z26hermitian_transpose_kernelPK6float2PS_i,"",@"SHT_CUDA_INFO"
	.sectionflags	@""
	.align	4


	//----- nvinfo : EIATTR_CUDA_API_VERSION
	.align		4
        /*0000*/ 	.byte	0x04, 0x37
        /*0002*/ 	.short	(.L_35 - .L_34)
.L_34:
        /*0004*/ 	.word	0x00000082


	//----- nvinfo : EIATTR_KPARAM_INFO
	.align		4
.L_35:
        /*0008*/ 	.byte	0x04, 0x17
        /*000a*/ 	.short	(.L_37 - .L_36)
.L_36:
        /*000c*/ 	.word	0x00000000
        /*0010*/ 	.short	0x0002
        /*0012*/ 	.short	0x0010
        /*0014*/ 	.byte	0x00, 0xf0, 0x11, 0x00


	//----- nvinfo : EIATTR_KPARAM_INFO
	.align		4
.L_37:
        /*0018*/ 	.byte	0x04, 0x17
        /*001a*/ 	.short	(.L_39 - .L_38)
.L_38:
        /*001c*/ 	.word	0x00000000
        /*0020*/ 	.short	0x0001
        /*0022*/ 	.short	0x0008
        /*0024*/ 	.byte	0x00, 0xf5, 0x21, 0x00


	//----- nvinfo : EIATTR_KPARAM_INFO
	.align		4
.L_39:
        /*0028*/ 	.byte	0x04, 0x17
        /*002a*/ 	.short	(.L_41 - .L_40)
.L_40:
        /*002c*/ 	.word	0x00000000
        /*0030*/ 	.short	0x0000
        /*0032*/ 	.short	0x0000
        /*0034*/ 	.byte	0x00, 0xf5, 0x21, 0x00


	//----- nvinfo : EIATTR_SPARSE_MMA_MASK
	.align		4
.L_41:
        /*0038*/ 	.byte	0x03, 0x50
        /*003a*/ 	.short	0x0000


	//----- nvinfo : EIATTR_MAXREG_COUNT
	.align		4
        /*003c*/ 	.byte	0x03, 0x1b
        /*003e*/ 	.short	0x00ff


	//----- nvinfo : EIATTR_MERCURY_ISA_VERSION
	.align		4
        /*0040*/ 	.byte	0x03, 0x5f
        /*0042*/ 	.short	0x0101


	//----- nvinfo : EIATTR_VRC_CTA_INIT_COUNT
	.align		4
        /*0044*/ 	.byte	0x02, 0x4a
	.zero		1
	.zero		1


	//----- nvinfo : EIATTR_EXIT_INSTR_OFFSETS
	.align		4
        /*0048*/ 	.byte	0x04, 0x1c
        /*004a*/ 	.short	(.L_43 - .L_42)


	//   ....[0]....
.L_42:
        /*004c*/ 	.word	0x000000c0


	//   ....[1]....
        /*0050*/ 	.word	0x00000170


	//----- nvinfo : EIATTR_CBANK_PARAM_SIZE
	.align		4
.L_43:
        /*0054*/ 	.byte	0x03, 0x19
        /*0056*/ 	.short	0x0014


	//----- nvinfo : EIATTR_PARAM_CBANK
	.align		4
        /*0058*/ 	.byte	0x04, 0x0a
        /*005a*/ 	.short	(.L_45 - .L_44)
	.align		4
.L_44:
        /*005c*/ 	.word	index@(.nv.constant0._Z26hermitian_transpose_kernelPK6float2PS_i)
        /*0060*/ 	.short	0x0380
        /*0062*/ 	.short	0x0014


	//----- nvinfo : EIATTR_SW_WAR
	.align		4
.L_45:
        /*0064*/ 	.byte	0x04, 0x36
        /*0066*/ 	.short	(.L_47 - .L_46)
.L_46:
        /*0068*/ 	.word	0x00000008
.L_47:


//--------------------- .nv.info._Z13gpu_matrixaddPiS_S_i --------------------------
	.section	.nv.info._Z13gpu_matrixaddPiS_S_i,"",@"SHT_CUDA_INFO"
	.sectionflags	@""
	.align	4


	//----- nvinfo : EIATTR_CUDA_API_VERSION
	.align		4
        /*0000*/ 	.byte	0x04, 0x37
        /*0002*/ 	.short	(.L_49 - .L_48)
.L_48:
        /*0004*/ 	.word	0x00000082


	//----- nvinfo : EIATTR_KPARAM_INFO
	.align		4
.L_49:
        /*0008*/ 	.byte	0x04, 0x17
        /*000a*/ 	.short	(.L_51 - .L_50)
.L_50:
        /*000c*/ 	.word	0x00000000
        /*0010*/ 	.short	0x0003
        /*0012*/ 	.short	0x0018
        /*0014*/ 	.byte	0x00, 0xf0, 0x11, 0x00


	//----- nvinfo : EIATTR_KPARAM_INFO
	.align		4
.L_51:
        /*0018*/ 	.byte	0x04, 0x17
        /*001a*/ 	.short	(.L_53 - .L_52)
.L_52:
        /*001c*/ 	.word	0x00000000
        /*0020*/ 	.short	0x0002
        /*0022*/ 	.short	0x0010
        /*0024*/ 	.byte	0x00, 0xf5, 0x21, 0x00


	//----- nvinfo : EIATTR_KPARAM_INFO
	.align		4
.L_53:
        /*0028*/ 	.byte	0x04, 0x17
        /*002a*/ 	.short	(.L_55 - .L_54)
.L_54:
        /*002c*/ 	.word	0x00000000
        /*0030*/ 	.short	0x0001
        /*0032*/ 	.short	0x0008
        /*0034*/ 	.byte	0x00, 0xf5, 0x21, 0x00


	//----- nvinfo : EIATTR_KPARAM_INFO
	.align		4
.L_55:
        /*0038*/ 	.byte	0x04, 0x17
        /*003a*/ 	.short	(.L_57 - .L_56)
.L_56:
        /*003c*/ 	.word	0x00000000
        /*0040*/ 	.short	0x0000
        /*0042*/ 	.short	0x0000
        /*0044*/ 	.byte	0x00, 0xf5, 0x21, 0x00


	//----- nvinfo : EIATTR_SPARSE_MMA_MASK
	.align		4
.L_57:
        /*0048*/ 	.byte	0x03, 0x50
        /*004a*/ 	.short	0x0000


	//----- nvinfo : EIATTR_MAXREG_COUNT
	.align		4
        /*004c*/ 	.byte	0x03, 0x1b
        /*004e*/ 	.short	0x00ff


	//----- nvinfo : EIATTR_MERCURY_ISA_VERSION
	.align		4
        /*0050*/ 	.byte	0x03, 0x5f
        /*0052*/ 	.short	0x0101


	//----- nvinfo : EIATTR_VRC_CTA_INIT_COUNT
	.align		4
        /*0054*/ 	.byte	0x02, 0x4a
	.zero		1
	.zero		1


	//----- nvinfo : EIATTR_EXIT_INSTR_OFFSETS
	.align		4
        /*0058*/ 	.byte	0x04, 0x1c
        /*005a*/ 	.short	(.L_59 - .L_58)


	//   ....[0]....
.L_58:
        /*005c*/ 	.word	0x000000d0


	//   ....[1]....
        /*0060*/ 	.word	0x00000190


	//----- nvinfo : EIATTR_CBANK_PARAM_SIZE
	.align		4
.L_59:
        /*0064*/ 	.byte	0x03, 0x19
        /*0066*/ 	.short	0x001c


	//----- nvinfo : EIATTR_PARAM_CBANK
	.align		4
        /*0068*/ 	.byte	0x04, 0x0a
        /*006a*/ 	.short	(.L_61 - .L_60)
	.align		4
.L_60:
        /*006c*/ 	.word	index@(.nv.constant0._Z13gpu_matrixaddPiS_S_i)
        /*0070*/ 	.short	0x0380
        /*0072*/ 	.short	0x001c


	//----- nvinfo : EIATTR_SW_WAR
	.align		4
.L_61:
        /*0074*/ 	.byte	0x04, 0x36
        /*0076*/ 	.short	(.L_63 - .L_62)
.L_62:
        /*0078*/ 	.word	0x00000008
.L_63:


//--------------------- .nv.callgraph             --------------------------
	.section	.nv.callgraph,"",@"SHT_CUDA_CALLGRAPH"
	.align	4
	.sectionentsize	8
	.align		4
        /*0000*/ 	.word	0x00000000
	.align		4
        /*0004*/ 	.word	0xffffffff
	.align		4
        /*0008*/ 	.word	0x00000000
	.align		4
        /*000c*/ 	.word	0xfffffffe
	.align		4
        /*0010*/ 	.word	0x00000000
	.align		4
        /*0014*/ 	.word	0xfffffffd
	.align		4
        /*0018*/ 	.word	0x00000000
	.align		4
        /*001c*/ 	.word	0xfffffffc


//--------------------- .text._Z14gpu_matrixmultPiS_S_i --------------------------
	.section	.text._Z14gpu_matrixmultPiS_S_i,"ax",@progbits
	.align	128
        .global         _Z14gpu_matrixmultPiS_S_i
        .type           _Z14gpu_matrixmultPiS_S_i,@function
        .size           _Z14gpu_matrixmultPiS_S_i,(.L_x_7 - _Z14gpu_matrixmultPiS_S_i)
        .other          _Z14gpu_matrixmultPiS_S_i,@"STO_CUDA_ENTRY STV_DEFAULT"
_Z14gpu_matrixmultPiS_S_i:
.text._Z14gpu_matrixmultPiS_S_i:
[----:B------:R-:W-:Y:S01]  /*0000*/  LDC R1, c[0x0][0x37c] ;  /* 0x0000df00ff017b82 */ /* 0x000fe20000000800 */
[----:B------:R-:W0:Y:S01]  /*0010*/  S2R R0, SR_TID.X ;  /* 0x0000000000007919 */ /* 0x000e220000002100 */
[----:B------:R-:W0:Y:S01]  /*0020*/  LDCU UR4, c[0x0][0x360] ;  /* 0x00006c00ff0477ac */ /* 0x000e220008000800 */
[----:B------:R-:W0:Y:S01]  /*0030*/  S2R R3, SR_CTAID.X ;  /* 0x0000000000037919 */ /* 0x000e220000002500 */
[----:B------:R-:W1:Y:S01]  /*0040*/  LDCU UR5, c[0x0][0x364] ;  /* 0x00006c80ff0577ac */ /* 0x000e620008000800 */
[----:B------:R-:W1:Y:S01]  /*0050*/  S2R R13, SR_TID.Y ;  /* 0x00000000000d7919 */ /* 0x000e620000002200 */
[----:B------:R-:W2:Y:S01]  /*0060*/  LDCU UR20, c[0x0][0x398] ;  /* 0x00007300ff1477ac */ /* 0x000ea20008000800 */
[----:B------:R-:W1:Y:S01]  /*0070*/  S2R R2, SR_CTAID.Y ;  /* 0x0000000000027919 */ /* 0x000e620000002600 */
[----:B0-----:R-:W-:Y:S02]  /*0080*/  IMAD R0, R3, UR4, R0 ;  /* 0x0000000403007c24 */ /* 0x001fe4000f8e0200 */
[----:B-1----:R-:W-:-:S05]  /*0090*/  IMAD R13, R2, UR5, R13 ;  /* 0x00000005020d7c24 */ /* 0x002fca000f8e020d */
[----:B------:R-:W-:-:S04]  /*00a0*/  VIMNMX R2, PT, PT, R0, R13, !PT ;  /* 0x0000000d00027248 */ /* 0x000fc80007fe0100 */
[----:B--2---:R-:W-:-:S13]  /*00b0*/  ISETP.GE.AND P0, PT, R2, UR20, PT ;  /* 0x0000001402007c0c */ /* 0x004fda000bf06270 */
[----:B------:R-:W-:Y:S05]  /*00c0*/  @P0 EXIT ;  /* 0x000000000000094d */ /* 0x000fea0003800000 */
[----:B------:R-:W-:Y:S01]  /*00d0*/  UISETP.GE.U32.AND UP0, UPT, UR20, 0x8, UPT ;  /* 0x000000081400788c */ /* 0x000fe2000bf06070 */
[----:B------:R-:W-:Y:S02]  /*00e0*/  HFMA2 R12, -RZ, RZ, 0, 0 ;  /* 0x00000000ff0c7431 */ /* 0x000fe400000001ff */
[----:B------:R-:W-:Y:S01]  /*00f0*/  IMAD R13, R13, UR20, RZ ;  /* 0x000000140d0d7c24 */ /* 0x000fe2000f8e02ff */
[----:B------:R-:W-:Y:S01]  /*0100*/  UMOV UR4, URZ ;  /* 0x000000ff00047c82 */ /* 0x000fe20008000000 */
[----:B------:R-:W0:Y:S04]  /*0110*/  LDCU.64 UR18, c[0x0][0x358] ;  /* 0x00006b00ff1277ac */ /* 0x000e280008000a00 */
[----:B------:R-:W-:Y:S05]  /*0120*/  BRA.U !UP0, `(.L_x_0) ;  /* 0x0000000508047547 */ /* 0x000fea000b800000 */
[----:B------:R-:W1:Y:S01]  /*0130*/  LDCU.128 UR24, c[0x0][0x380] ;  /* 0x00007000ff1877ac */ /* 0x000e620008000c00 */
[----:B------:R-:W-:Y:S02]  /*0140*/  MOV R12, RZ ;  /* 0x000000ff000c7202 */ /* 0x000fe40000000f00 */
[----:B------:R-:W-:Y:S01]  /*0150*/  MOV R14, R0 ;  /* 0x00000000000e7202 */ /* 0x000fe20000000f00 */
[----:B------:R-:W-:-:S04]  /*0160*/  ULOP3.LUT UR4, UR20, 0x7ffffff8, URZ, 0xc0, !UPT ;  /* 0x7ffffff814047892 */ /* 0x000fc8000f8ec0ff */
[----:B------:R-:W-:Y:S01]  /*0170*/  UIADD3 UR5, UPT, UPT, -UR4, URZ, URZ ;  /* 0x000000ff04057290 */ /* 0x000fe2000fffe1ff */
[----:B-1----:R-:W-:Y:S01]  /*0180*/  MOV R2, UR24 ;  /* 0x0000001800027c02 */ /* 0x002fe20008000f00 */
[----:B------:R-:W-:Y:S01]  /*0190*/  UIMAD.WIDE UR6, UR20, 0x8, UR26 ;  /* 0x00000008140678a5 */ /* 0x000fe2000f8e021a */
[----:B------:R-:W-:Y:S01]  /*01a0*/  MOV R3, UR25 ;  /* 0x0000001900037c02 */ /* 0x000fe20008000f00 */
[----:B------:R-:W-:Y:S02]  /*01b0*/  UIMAD.WIDE UR8, UR20, 0xc, UR26 ;  /* 0x0000000c140878a5 */ /* 0x000fe4000f8e021a */
[----:B------:R-:W-:Y:S01]  /*01c0*/  UIMAD.WIDE UR10, UR20, 0x10, UR26 ;  /* 0x00000010140a78a5 */ /* 0x000fe2000f8e021a */
[----:B------:R-:W-:Y:S01]  /*01d0*/  IMAD.WIDE.U32 R2, R13, 0x4, R2 ;  /* 0x000000040d027825 */ /* 0x000fe200078e0002 */
[----:B------:R-:W-:Y:S02]  /*01e0*/  UIMAD.WIDE UR12, UR20, 0x14, UR26 ;  /* 0x00000014140c78a5 */ /* 0x000fe4000f8e021a */
[----:B------:R-:W-:Y:S01]  /*01f0*/  UIMAD.WIDE UR14, UR20, 0x18, UR26 ;  /* 0x00000018140e78a5 */ /* 0x000fe2000f8e021a */
[----:B------:R-:W-:Y:S01]  /*0200*/  IADD3 R2, P0, PT, R2, 0x10, RZ ;  /* 0x0000001002027810 */ /* 0x000fe20007f1e0ff */
[----:B------:R-:W-:-:S03]  /*0210*/  UIMAD.WIDE UR16, UR20, 0x1c, UR26 ;  /* 0x0000001c141078a5 */ /* 0x000fc6000f8e021a */
[----:B------:R-:W-:-:S09]  /*0220*/  IADD3.X R3, PT, PT, RZ, R3, RZ, P0, !PT ;  /* 0x00000003ff037210 */ /* 0x000fd200007fe4ff */
.L_x_1:
[----:B------:R-:W-:Y:S01]  /*0230*/  UIMAD.WIDE UR22, UR20, 0x4, UR26 ;  /* 0x00000004141678a5 */ /* 0x000fe2000f8e021a */
[----:B------:R-:W-:Y:S02]  /*0240*/  IMAD.MOV.U32 R23, RZ, RZ, 0x4 ;  /* 0x00000004ff177424 */ /* 0x000fe400078e00ff */
[----:B------:R-:W-:Y:S01]  /*0250*/  HFMA2 R11, -RZ, RZ, 0, 2.384185791015625e-07 ;  /* 0x00000004ff0b7431 */ /* 0x000fe200000001ff */
[----:B------:R-:W-:Y:S01]  /*0260*/  MOV R25, 0x4 ;  /* 0x0000000400197802 */ /* 0x000fe20000000f00 */
[----:B0-----:R-:W2:Y:S01]  /*0270*/  LDG.E R21, desc[UR18][R2.64+-0x10] ;  /* 0xfffff01202157981 */ /* 0x001ea2000c1e1900 */
[C---:B------:R-:W-:Y:S01]  /*0280*/  IMAD.WIDE R22, R14.reuse, R23, UR26 ;  /* 0x0000001a0e167e25 */ /* 0x040fe2000f8e0217 */
[----:B------:R-:W-:Y:S02]  /*0290*/  MOV R8, UR22 ;  /* 0x0000001600087c02 */ /* 0x000fe40008000f00 */
[----:B------:R-:W-:Y:S01]  /*02a0*/  MOV R9, UR23 ;  /* 0x0000001700097c02 */ /* 0x000fe20008000f00 */
[----:B------:R-:W3:Y:S02]  /*02b0*/  LDG.E R19, desc[UR18][R2.64+-0xc] ;  /* 0xfffff41202137981 */ /* 0x000ee4000c1e1900 */
[----:B------:R-:W-:-:S02]  /*02c0*/  IMAD.WIDE R8, R14, 0x4, R8 ;  /* 0x000000040e087825 */ /* 0x000fc400078e0208 */
[----:B------:R-:W2:Y:S01]  /*02d0*/  LDG.E R22, desc[UR18][R22.64] ;  /* 0x0000001216167981 */ /* 0x000ea2000c1e1900 */
[----:B------:R-:W-:Y:S01]  /*02e0*/  MOV R5, 0x4 ;  /* 0x0000000400057802 */ /* 0x000fe20000000f00 */
[C---:B------:R-:W-:Y:S02]  /*02f0*/  IMAD.WIDE R24, R14.reuse, R25, UR6 ;  /* 0x000000060e187e25 */ /* 0x040fe4000f8e0219 */
[----:B------:R0:W3:Y:S02]  /*0300*/  LDG.E R20, desc[UR18][R8.64] ;  /* 0x0000001208147981 */ /* 0x0000e4000c1e1900 */
[----:B------:R-:W-:Y:S02]  /*0310*/  IMAD.WIDE R10, R14, R11, UR8 ;  /* 0x000000080e0a7e25 */ /* 0x000fe4000f8e020b */
[----:B------:R-:W4:Y:S04]  /*0320*/  LDG.E R18, desc[UR18][R24.64] ;  /* 0x0000001218127981 */ /* 0x000f28000c1e1900 */
[----:B------:R-:W4:Y:S01]  /*0330*/  LDG.E R17, desc[UR18][R2.64+-0x8] ;  /* 0xfffff81202117981 */ /* 0x000f22000c1e1900 */
[----:B0-----:R-:W-:-:S02]  /*0340*/  HFMA2 R9, -RZ, RZ, 0, 2.384185791015625e-07 ;  /* 0x00000004ff097431 */ /* 0x001fc400000001ff */
[----:B------:R-:W-:Y:S01]  /*0350*/  IMAD.MOV.U32 R7, RZ, RZ, 0x4 ;  /* 0x00000004ff077424 */ /* 0x000fe200078e00ff */
[----:B------:R0:W5:Y:S01]  /*0360*/  LDG.E R16, desc[UR18][R10.64] ;  /* 0x000000120a107981 */ /* 0x000162000c1e1900 */
[----:B------:R-:W-:-:S03]  /*0370*/  IMAD.WIDE R4, R14, R5, UR10 ;  /* 0x0000000a0e047e25 */ /* 0x000fc6000f8e0205 */
[----:B------:R-:W5:Y:S01]  /*0380*/  LDG.E R15, desc[UR18][R2.64+-0x4] ;  /* 0xfffffc12020f7981 */ /* 0x000f62000c1e1900 */
[C---:B------:R-:W-:Y:S01]  /*0390*/  IMAD.WIDE R6, R14.reuse, R7, UR12 ;  /* 0x0000000c0e067e25 */ /* 0x040fe2000f8e0207 */
[----:B------:R-:W-:Y:S02]  /*03a0*/  MOV R27, 0x4 ;  /* 0x00000004001b7802 */ /* 0x000fe40000000f00 */
[----:B------:R1:W5:Y:S01]  /*03b0*/  LDG.E R4, desc[UR18][R4.64] ;  /* 0x0000001204047981 */ /* 0x000362000c1e1900 */
[----:B------:R-:W-:-:S03]  /*03c0*/  IMAD.WIDE R8, R14, R9, UR14 ;  /* 0x0000000e0e087e25 */ /* 0x000fc6000f8e0209 */
[----:B------:R-:W5:Y:S01]  /*03d0*/  LDG.E R23, desc[UR18][R2.64] ;  /* 0x0000001202177981 */ /* 0x000f62000c1e1900 */
[----:B0-----:R-:W-:-:S03]  /*03e0*/  IMAD.WIDE R10, R14, R27, UR16 ;  /* 0x000000100e0a7e25 */ /* 0x001fc6000f8e021b */
[----:B------:R-:W5:Y:S04]  /*03f0*/  LDG.E R7, desc[UR18][R6.64] ;  /* 0x0000001206077981 */ /* 0x000f68000c1e1900 */
[----:B------:R-:W5:Y:S04]  /*0400*/  LDG.E R24, desc[UR18][R2.64+0x4] ;  /* 0x0000041202187981 */ /* 0x000f68000c1e1900 */
[----:B------:R-:W5:Y:S04]  /*0410*/  LDG.E R8, desc[UR18][R8.64] ;  /* 0x0000001208087981 */ /* 0x000f68000c1e1900 */
[----:B------:R-:W5:Y:S04]  /*0420*/  LDG.E R25, desc[UR18][R2.64+0x8] ;  /* 0x0000081202197981 */ /* 0x000f68000c1e1900 */
[----:B------:R-:W5:Y:S04]  /*0430*/  LDG.E R10, desc[UR18][R10.64] ;  /* 0x000000120a0a7981 */ /* 0x000f68000c1e1900 */
[----:B------:R0:W5:Y:S01]  /*0440*/  LDG.E R27, desc[UR18][R2.64+0xc] ;  /* 0x00000c12021b7981 */ /* 0x000162000c1e1900 */
[----:B------:R-:W-:-:S04]  /*0450*/  UIADD3 UR5, UPT, UPT, UR5, 0x8, URZ ;  /* 0x0000000805057890 */ /* 0x000fc8000fffe0ff */
[----:B------:R-:W-:Y:S01]  /*0460*/  UISETP.NE.AND UP0, UPT, UR5, URZ, UPT ;  /* 0x000000ff0500728c */ /* 0x000fe2000bf05270 */
[----:B-1----:R-:W-:Y:S02]  /*0470*/  MOV R5, UR20 ;  /* 0x0000001400057c02 */ /* 0x002fe40008000f00 */
[----:B0-----:R-:W-:Y:S02]  /*0480*/  IADD3 R2, P0, PT, R2, 0x20, RZ ;  /* 0x0000002002027810 */ /* 0x001fe40007f1e0ff */
[----:B------:R-:W-:Y:S02]  /*0490*/  LEA R14, R5, R14, 0x3 ;  /* 0x0000000e050e7211 */ /* 0x000fe400078e18ff */
[----:B------:R-:W-:Y:S01]  /*04a0*/  IADD3.X R3, PT, PT, RZ, R3, RZ, P0, !PT ;  /* 0x00000003ff037210 */ /* 0x000fe200007fe4ff */
[----:B--2---:R-:W-:-:S04]  /*04b0*/  IMAD R21, R21, R22, R12 ;  /* 0x0000001615157224 */ /* 0x004fc800078e020c */
[----:B---3--:R-:W-:-:S04]  /*04c0*/  IMAD R19, R19, R20, R21 ;  /* 0x0000001413137224 */ /* 0x008fc800078e0215 */
[----:B----4-:R-:W-:-:S04]  /*04d0*/  IMAD R17, R17, R18, R19 ;  /* 0x0000001211117224 */ /* 0x010fc800078e0213 */
[----:B-----5:R-:W-:-:S04]  /*04e0*/  IMAD R15, R15, R16, R17 ;  /* 0x000000100f0f7224 */ /* 0x020fc800078e0211 */
[----:B------:R-:W-:-:S04]  /*04f0*/  IMAD R4, R23, R4, R15 ;  /* 0x0000000417047224 */ /* 0x000fc800078e020f */
[----:B------:R-:W-:-:S04]  /*0500*/  IMAD R4, R24, R7, R4 ;  /* 0x0000000718047224 */ /* 0x000fc800078e0204 */
[----:B------:R-:W-:-:S04]  /*0510*/  IMAD R4, R25, R8, R4 ;  /* 0x0000000819047224 */ /* 0x000fc800078e0204 */
[----:B------:R-:W-:Y:S01]  /*0520*/  IMAD R12, R27, R10, R4 ;  /* 0x0000000a1b0c7224 */ /* 0x000fe200078e0204 */
[----:B------:R-:W-:Y:S06]  /*0530*/  BRA.U UP0, `(.L_x_1) ;  /* 0xfffffffd003c7547 */ /* 0x000fec000b83ffff */
.L_x_0:
[----:B------:R-:W-:-:S04]  /*0540*/  ULOP3.LUT UR6, UR20, 0x7, URZ, 0xc0, !UPT ;  /* 0x0000000714067892 */ /* 0x000fc8000f8ec0ff */
[----:B------:R-:W-:-:S09]  /*0550*/  UISETP.NE.AND UP0, UPT, UR6, URZ, UPT ;  /* 0x000000ff0600728c */ /* 0x000fd2000bf05270 */
[----:B------:R-:W-:Y:S05]  /*0560*/  BRA.U !UP0, `(.L_x_2) ;  /* 0x0000000508387547 */ /* 0x000fea000b800000 */
[----:B------:R-:W-:Y:S02]  /*0570*/  UISETP.GE.U32.AND UP0, UPT, UR6, 0x4, UPT ;  /* 0x000000040600788c */ /* 0x000fe4000bf06070 */
[----:B------:R-:W-:-:S04]  /*0580*/  ULOP3.LUT UR5, UR20, 0x3, URZ, 0xc0, !UPT ;  /* 0x0000000314057892 */ /* 0x000fc8000f8ec0ff */
[----:B------:R-:W-:-:S03]  /*0590*/  UISETP.NE.AND UP1, UPT, UR5, URZ, UPT ;  /* 0x000000ff0500728c */ /* 0x000fc6000bf25270 */
[----:B------:R-:W-:Y:S08]  /*05a0*/  BRA.U !UP0, `(.L_x_3) ;  /* 0x00000001087c7547 */ /* 0x000ff0000b800000 */
[----:B------:R-:W1:Y:S01]  /*05b0*/  LDC.64 R6, c[0x0][0x388] ;  /* 0x0000e200ff067b82 */ /* 0x000e620000000a00 */
[----:B------:R-:W2:Y:S01]  /*05c0*/  LDCU.64 UR6, c[0x0][0x380] ;  /* 0x00007000ff0677ac */ /* 0x000ea20008000a00 */
[----:B------:R-:W-:Y:S01]  /*05d0*/  IMAD.U32 R9, RZ, RZ, UR4 ;  /* 0x00000004ff097e24 */ /* 0x000fe2000f8e00ff */
[C---:B------:R-:W-:Y:S02]  /*05e0*/  IADD3 R3, PT, PT, R13.reuse, UR4, RZ ;  /* 0x000000040d037c10 */ /* 0x040fe4000fffe0ff */
[----:B------:R-:W-:Y:S01]  /*05f0*/  IADD3 R10, P0, PT, R13, UR4, RZ ;  /* 0x000000040d0a7c10 */ /* 0x000fe2000ff1e0ff */
[----:B------:R-:W-:Y:S01]  /*0600*/  IMAD R9, R9, UR20, R0 ;  /* 0x0000001409097c24 */ /* 0x000fe2000f8e0200 */
[----:B------:R-:W-:Y:S01]  /*0610*/  MOV R11, UR20 ;  /* 0x00000014000b7c02 */ /* 0x000fe20008000f00 */
[----:B------:R-:W3:Y:S01]  /*0620*/  LDC.64 R4, c[0x0][0x380] ;  /* 0x0000e000ff047b82 */ /* 0x000ee20000000a00 */
[----:B------:R-:W-:Y:S01]  /*0630*/  MOV R15, UR20 ;  /* 0x00000014000f7c02 */ /* 0x000fe20008000f00 */
[----:B-1----:R-:W-:Y:S01]  /*0640*/  IMAD.WIDE R6, R9, 0x4, R6 ;  /* 0x0000000409067825 */ /* 0x002fe200078e0206 */
[----:B------:R-:W-:-:S05]  /*0650*/  MOV R9, UR20 ;  /* 0x0000001400097c02 */ /* 0x000fca0008000f00 */
[----:B------:R-:W-:Y:S02]  /*0660*/  IMAD.WIDE R8, R9, 0x4, R6 ;  /* 0x0000000409087825 */ /* 0x000fe400078e0206 */
[----:B0-----:R-:W4:Y:S02]  /*0670*/  LDG.E R6, desc[UR18][R6.64] ;  /* 0x0000001206067981 */ /* 0x001f24000c1e1900 */
[----:B---3--:R-:W-:Y:S01]  /*0680*/  IMAD.WIDE.U32 R4, R3, 0x4, R4 ;  /* 0x0000000403047825 */ /* 0x008fe200078e0004 */
[----:B------:R-:W-:Y:S01]  /*0690*/  IADD3.X R3, PT, PT, RZ, RZ, RZ, P0, !PT ;  /* 0x000000ffff037210 */ /* 0x000fe200007fe4ff */
[----:B------:R-:W3:Y:S01]  /*06a0*/  LDG.E R17, desc[UR18][R8.64] ;  /* 0x0000001208117981 */ /* 0x000ee2000c1e1900 */
[----:B--2---:R-:W-:-:S03]  /*06b0*/  LEA R2, P0, R10, UR6, 0x2 ;  /* 0x000000060a027c11 */ /* 0x004fc6000f8010ff */
[----:B------:R-:W4:Y:S01]  /*06c0*/  LDG.E R5, desc[UR18][R4.64] ;  /* 0x0000001204057981 */ /* 0x000f22000c1e1900 */
[----:B------:R-:W-:Y:S01]  /*06d0*/  LEA.HI.X R3, R10, UR7, R3, 0x2, P0 ;  /* 0x000000070a037c11 */ /* 0x000fe200080f1403 */
[----:B------:R-:W-:-:S04]  /*06e0*/  IMAD.WIDE R10, R11, 0x4, R8 ;  /* 0x000000040b0a7825 */ /* 0x000fc800078e0208 */
[----:B------:R-:W3:Y:S01]  /*06f0*/  LDG.E R16, desc[UR18][R2.64+0x4] ;  /* 0x0000041202107981 */ /* 0x000ee2000c1e1900 */
[----:B------:R-:W-:-:S03]  /*0700*/  IMAD.WIDE R14, R15, 0x4, R10 ;  /* 0x000000040f0e7825 */ /* 0x000fc600078e020a */
[----:B------:R-:W2:Y:S04]  /*0710*/  LDG.E R19, desc[UR18][R10.64] ;  /* 0x000000120a137981 */ /* 0x000ea8000c1e1900 */
[----:B------:R-:W2:Y:S04]  /*0720*/  LDG.E R18, desc[UR18][R2.64+0x8] ;  /* 0x0000081202127981 */ /* 0x000ea8000c1e1900 */
[----:B------:R-:W5:Y:S04]  /*0730*/  LDG.E R20, desc[UR18][R2.64+0xc] ;  /* 0x00000c1202147981 */ /* 0x000f68000c1e1900 */
[----:B------:R-:W5:Y:S01]  /*0740*/  LDG.E R14, desc[UR18][R14.64] ;  /* 0x000000120e0e7981 */ /* 0x000f62000c1e1900 */
[----:B------:R-:W-:Y:S01]  /*0750*/  UIADD3 UR4, UPT, UPT, UR4, 0x4, URZ ;  /* 0x0000000404047890 */ /* 0x000fe2000fffe0ff */
[----:B----4-:R-:W-:-:S04]  /*0760*/  IMAD R5, R5, R6, R12 ;  /* 0x0000000605057224 */ /* 0x010fc800078e020c */
[----:B---3--:R-:W-:-:S04]  /*0770*/  IMAD R5, R16, R17, R5 ;  /* 0x0000001110057224 */ /* 0x008fc800078e0205 */
[----:B--2---:R-:W-:-:S04]  /*0780*/  IMAD R5, R18, R19, R5 ;  /* 0x0000001312057224 */ /* 0x004fc800078e0205 */
[----:B-----5:R-:W-:-:S07]  /*0790*/  IMAD R12, R20, R14, R5 ;  /* 0x0000000e140c7224 */ /* 0x020fce00078e0205 */
.L_x_3:
[----:B------:R-:W-:Y:S05]  /*07a0*/  BRA.U !UP1, `(.L_x_2) ;  /* 0x0000000109a87547 */ /* 0x000fea000b800000 */
[----:B------:R-:W-:Y:S01]  /*07b0*/  UISETP.NE.AND UP0, UPT, UR5, 0x1, UPT ;  /* 0x000000010500788c */ /* 0x000fe2000bf05270 */
[----:B------:R-:W-:Y:S01]  /*07c0*/  MOV R7, UR4 ;  /* 0x0000000400077c02 */ /* 0x000fe20008000f00 */
[----:B------:R-:W-:Y:S02]  /*07d0*/  ULOP3.LUT UR5, UR20, 0x1, URZ, 0xc0, !UPT ;  /* 0x0000000114057892 */ /* 0x000fe4000f8ec0ff */
[----:B------:R-:W-:Y:S02]  /*07e0*/  MOV R15, UR20 ;  /* 0x00000014000f7c02 */ /* 0x000fe40008000f00 */
[----:B------:R-:W-:Y:S01]  /*07f0*/  UISETP.NE.U32.AND UP1, UPT, UR5, 0x1, UPT ;  /* 0x000000010500788c */ /* 0x000fe2000bf25070 */
[----:B------:R-:W-:-:S04]  /*0800*/  PLOP3.LUT P1, PT, PT, PT, UP0, 0x80, 0x8 ;  /* 0x000000000008781c */ /* 0x000fc80003f2f008 */
[----:B------:R-:W1:Y:S01]  /*0810*/  @UP0 LDCU.128 UR8, c[0x0][0x380] ;  /* 0x00007000ff0807ac */ /* 0x000e620008000c00 */
[----:B------:R-:W-:Y:S01]  /*0820*/  PLOP3.LUT P0, PT, PT, PT, UP1, 0x80, 0x8 ;  /* 0x000000000008781c */ /* 0x000fe20003f0f018 */
[----:B------:R-:W2:Y:S04]  /*0830*/  @UP0 LDCU.64 UR6, c[0x0][0x380] ;  /* 0x00007000ff0607ac */ /* 0x000ea80008000a00 */
[----:B------:R-:W3:Y:S03]  /*0840*/  @!UP1 LDCU.128 UR12, c[0x0][0x380] ;  /* 0x00007000ff0c97ac */ /* 0x000ee60008000c00 */
[C---:B------:R-:W-:Y:S02]  /*0850*/  @P1 IADD3 R3, PT, PT, R13.reuse, UR4, RZ ;  /* 0x000000040d031c10 */ /* 0x040fe4000fffe0ff */
[----:B------:R-:W-:Y:S01]  /*0860*/  @P1 IADD3 R6, P2, PT, R13, UR4, RZ ;  /* 0x000000040d061c10 */ /* 0x000fe2000ff5e0ff */
[----:B------:R-:W-:Y:S01]  /*0870*/  @UP0 UIADD3 UR4, UPT, UPT, UR4, 0x2, URZ ;  /* 0x0000000204040890 */ /* 0x000fe2000fffe0ff */
[----:B-1----:R-:W-:Y:S01]  /*0880*/  MOV R11, UR9 ;  /* 0x00000009000b7c02 */ /* 0x002fe20008000f00 */
[----:B------:R-:W-:Y:S01]  /*0890*/  IMAD.U32 R10, RZ, RZ, UR8 ;  /* 0x00000008ff0a7e24 */ /* 0x000fe2000f8e00ff */
[----:B------:R-:W-:-:S02]  /*08a0*/  MOV R4, UR10 ;  /* 0x0000000a00047c02 */ /* 0x000fc40008000f00 */
[----:B------:R-:W-:Y:S01]  /*08b0*/  MOV R5, UR11 ;  /* 0x0000000b00057c02 */ /* 0x000fe20008000f00 */
[----:B------:R-:W-:-:S04]  /*08c0*/  @P1 IMAD.WIDE.U32 R10, R3, 0x4, R10 ;  /* 0x00000004030a1825 */ /* 0x000fc800078e000a */
[----:B------:R-:W-:Y:S01]  /*08d0*/  @P1 IMAD R3, R7, UR20, R0 ;  /* 0x0000001407031c24 */ /* 0x000fe2000f8e0200 */
[----:B------:R-:W-:Y:S01]  /*08e0*/  @P1 IADD3.X R7, PT, PT, RZ, RZ, RZ, P2, !PT ;  /* 0x000000ffff071210 */ /* 0x000fe200017fe4ff */
[----:B------:R-:W-:Y:S01]  /*08f0*/  IMAD.U32 R19, RZ, RZ, UR4 ;  /* 0x00000004ff137e24 */ /* 0x000fe2000f8e00ff */
[C---:B--2---:R-:W-:Y:S01]  /*0900*/  @P1 LEA R2, P2, R6.reuse, UR6, 0x2 ;  /* 0x0000000606021c11 */ /* 0x044fe2000f8410ff */
[----:B------:R-:W-:Y:S01]  /*0910*/  @P1 IMAD.WIDE R4, R3, 0x4, R4 ;  /* 0x0000000403041825 */ /* 0x000fe200078e0204 */
[----:B------:R-:W-:Y:S01]  /*0920*/  @!P0 IADD3 R17, PT, PT, R13, UR4, RZ ;  /* 0x000000040d118c10 */ /* 0x000fe2000fffe0ff */
[----:B0-----:R-:W2:Y:S01]  /*0930*/  @P1 LDG.E R11, desc[UR18][R10.64] ;  /* 0x000000120a0b1981 */ /* 0x001ea2000c1e1900 */
[----:B------:R-:W-:Y:S01]  /*0940*/  @P1 LEA.HI.X R3, R6, UR7, R7, 0x2, P2 ;  /* 0x0000000706031c11 */ /* 0x000fe200090f1407 */
[----:B------:R-:W-:Y:S01]  /*0950*/  @!P0 IMAD R19, R19, UR20, R0 ;  /* 0x0000001413138c24 */ /* 0x000fe2000f8e0200 */
[----:B---3--:R-:W-:Y:S01]  /*0960*/  MOV R6, UR12 ;  /* 0x0000000c00067c02 */ /* 0x008fe20008000f00 */
[----:B------:R-:W-:Y:S01]  /*0970*/  @P1 IMAD.WIDE R14, R15, 0x4, R4 ;  /* 0x000000040f0e1825 */ /* 0x000fe200078e0204 */
[----:B------:R-:W-:Y:S01]  /*0980*/  MOV R7, UR13 ;  /* 0x0000000d00077c02 */ /* 0x000fe20008000f00 */
[----:B------:R-:W2:Y:S01]  /*0990*/  @P1 LDG.E R4, desc[UR18][R4.64] ;  /* 0x0000001204041981 */ /* 0x000ea2000c1e1900 */
[----:B------:R-:W-:-:S02]  /*09a0*/  MOV R8, UR14 ;  /* 0x0000000e00087c02 */ /* 0x000fc40008000f00 */
[----:B------:R-:W-:Y:S01]  /*09b0*/  MOV R9, UR15 ;  /* 0x0000000f00097c02 */ /* 0x000fe20008000f00 */
[----:B------:R-:W-:Y:S01]  /*09c0*/  @!P0 IMAD.WIDE.U32 R6, R17, 0x4, R6 ;  /* 0x0000000411068825 */ /* 0x000fe200078e0006 */
[----:B------:R-:W3:Y:S03]  /*09d0*/  @P1 LDG.E R14, desc[UR18][R14.64] ;  /* 0x000000120e0e1981 */ /* 0x000ee6000c1e1900 */
[----:B------:R-:W-:Y:S01]  /*09e0*/  @!P0 IMAD.WIDE R8, R19, 0x4, R8 ;  /* 0x0000000413088825 */ /* 0x000fe200078e0208 */
[----:B------:R-:W3:Y:S04]  /*09f0*/  @P1 LDG.E R2, desc[UR18][R2.64+0x4] ;  /* 0x0000041202021981 */ /* 0x000ee8000c1e1900 */
[----:B------:R-:W4:Y:S04]  /*0a00*/  @!P0 LDG.E R7, desc[UR18][R6.64] ;  /* 0x0000001206078981 */ /* 0x000f28000c1e1900 */
[----:B------:R-:W4:Y:S01]  /*0a10*/  @!P0 LDG.E R8, desc[UR18][R8.64] ;  /* 0x0000001208088981 */ /* 0x000f22000c1e1900 */
[----:B--2---:R-:W-:-:S04]  /*0a20*/  @P1 IMAD R11, R11, R4, R12 ;  /* 0x000000040b0b1224 */ /* 0x004fc800078e020c */
[----:B---3--:R-:W-:-:S04]  /*0a30*/  @P1 IMAD R12, R2, R14, R11 ;  /* 0x0000000e020c1224 */ /* 0x008fc800078e020b */
[----:B----4-:R-:W-:-:S07]  /*0a40*/  @!P0 IMAD R12, R7, R8, R12 ;  /* 0x00000008070c8224 */ /* 0x010fce00078e020c */
.L_x_2:
[----:B------:R-:W1:Y:S01]  /*0a50*/  LDC.64 R2, c[0x0][0x390] ;  /* 0x0000e400ff027b82 */ /* 0x000e620000000a00 */
[----:B------:R-:W-:-:S05]  /*0a60*/  IADD3 R13, PT, PT, R0, R13, RZ ;  /* 0x0000000d000d7210 */ /* 0x000fca0007ffe0ff */
[----:B-1----:R-:W-:-:S05]  /*0a70*/  IMAD.WIDE R2, R13, 0x4, R2 ;  /* 0x000000040d027825 */ /* 0x002fca00078e0202 */
[----:B0-----:R-:W-:Y:S01]  /*0a80*/  STG.E desc[UR18][R2.64], R12 ;  /* 0x0000000c02007986 */ /* 0x001fe2000c101912 */
[----:B------:R-:W-:Y:S05]  /*0a90*/  EXIT ;  /* 0x000000000000794d */ /* 0x000fea0003800000 */
.L_x_4:
[----:B------:R-:W-:-:S00]  /*0aa0*/  BRA `(.L_x_4) ;  /* 0xfffffffc00fc7947 */ /* 0x000fc0000383ffff */
[----:B------:R-:W-:-:S00]  /*0ab0*/  NOP ;  /* 0x0000000000007918 */ /* 0x000fc00000000000 */
        /* <DEDUP_REMOVED lines=12> */
.L_x_7:


//--------------------- .text._Z26hermitian_transpose_kernelPK6float2PS_i --------------------------
	.section	.text._Z26hermitian_transpose_kernelPK6float2PS_i,"ax",@progbits
	.align	128
        .global         _Z26hermitian_transpose_kernelPK6float2PS_i
        .type           _Z26hermitian_transpose_kernelPK6float2PS_i,@function
        .size           _Z26hermitian_transpose_kernelPK6float2PS_i,(.L_x_8 - _Z26hermitian_transpose_kernelPK6float2PS_i)
        .other          _Z26hermitian_transpose_kernelPK6float2PS_i,@"STO_CUDA_ENTRY STV_DEFAULT"
_Z26hermitian_transpose_kernelPK6float2PS_i:
.text._Z26hermitian_transpose_kernelPK6float2PS_i:
        /* <DEDUP_REMOVED lines=13> */
[----:B------:R-:W0:Y:S01]  /*00d0*/  LDC.64 R2, c[0x0][0x380] ;  /* 0x0000e000ff027b82 */ /* 0x000e220000000a00 */
[----:B------:R-:W1:Y:S01]  /*00e0*/  LDCU.64 UR4, c[0x0][0x358] ;  /* 0x00006b00ff0477ac */ /* 0x000e620008000a00 */
[----:B------:R-:W-:-:S04]  /*00f0*/  IMAD R5, R7, UR6, R0 ;  /* 0x0000000607057c24 */ /* 0x000fc8000f8e0200 */
[----:B0-----:R-:W-:Y:S02]  /*0100*/  IMAD.WIDE R2, R5, 0x8, R2 ;  /* 0x0000000805027825 */ /* 0x001fe400078e0202 */
[----:B------:R-:W0:Y:S04]  /*0110*/  LDC.64 R4, c[0x0][0x388] ;  /* 0x0000e200ff047b82 */ /* 0x000e280000000a00 */
[----:B-1----:R-:W2:Y:S01]  /*0120*/  LDG.E.64 R2, desc[UR4][R2.64] ;  /* 0x0000000402027981 */ /* 0x002ea2000c1e1b00 */
[----:B------:R-:W-:-:S04]  /*0130*/  IMAD R7, R0, UR6, R7 ;  /* 0x0000000600077c24 */ /* 0x000fc8000f8e0207 */
[----:B0-----:R-:W-:-:S04]  /*0140*/  IMAD.WIDE R4, R7, 0x8, R4 ;  /* 0x0000000807047825 */ /* 0x001fc800078e0204 */
[----:B--2---:R-:W-:-:S05]  /*0150*/  FADD R3, -R3, -RZ ;  /* 0x800000ff03037221 */ /* 0x004fca0000000100 */
[----:B------:R-:W-:Y:S01]  /*0160*/  STG.E.64 desc[UR4][R4.64], R2 ;  /* 0x0000000204007986 */ /* 0x000fe2000c101b04 */
[----:B------:R-:W-:Y:S05]  /*0170*/  EXIT ;  /* 0x000000000000794d */ /* 0x000fea0003800000 */
.L_x_5:
        /* <DEDUP_REMOVED lines=16> */
.L_x_8:


//--------------------- .text._Z13gpu_matrixaddPiS_S_i --------------------------
	.section	.text._Z13gpu_matrixaddPiS_S_i,"ax",@progbits
	.align	128
        .global         _Z13gpu_matrixaddPiS_S_i
        .type           _Z13gpu_matrixaddPiS_S_i,@function
        .size           _Z13gpu_matrixaddPiS_S_i,(.L_x_9 - _Z13gpu_matrixaddPiS_S_i)
        .other          _Z13gpu_matrixaddPiS_S_i,@"STO_CUDA_ENTRY STV_DEFAULT"
_Z13gpu_matrixaddPiS_S_i:
.text._Z13gpu_matrixaddPiS_S_i:
        /* <DEDUP_REMOVED lines=9> */
[----:B-1----:R-:W-:-:S04]  /*0090*/  IMAD R3, R5, UR5, R2 ;  /* 0x0000000505037c24 */ /* 0x002fc8000f8e0202 */
[----:B--2---:R-:W-:Y:S01]  /*00a0*/  IMAD R9, R3, UR6, R0 ;  /* 0x0000000603097c24 */ /* 0x004fe2000f8e0200 */
[----:B------:R-:W-:-:S04]  /*00b0*/  VIMNMX R2, PT, PT, R0, R3, !PT ;  /* 0x0000000300027248 */ /* 0x000fc80007fe0100 */
[----:B------:R-:W-:-:S13]  /*00c0*/  ISETP.GE.AND P0, PT, R2, UR6, PT ;  /* 0x0000000602007c0c */ /* 0x000fda000bf06270 */
[----:B------:R-:W-:Y:S05]  /*00d0*/  @P0 EXIT ;  /* 0x000000000000094d */ /* 0x000fea0003800000 */
[----:B------:R-:W0:Y:S01]  /*00e0*/  LDC.64 R2, c[0x0][0x380] ;  /* 0x0000e000ff027b82 */ /* 0x000e220000000a00 */
[----:B------:R-:W1:Y:S07]  /*00f0*/  LDCU.64 UR4, c[0x0][0x358] ;  /* 0x00006b00ff0477ac */ /* 0x000e6e0008000a00 */
[----:B------:R-:W2:Y:S08]  /*0100*/  LDC.64 R4, c[0x0][0x388] ;  /* 0x0000e200ff047b82 */ /* 0x000eb00000000a00 */
[----:B------:R-:W3:Y:S01]  /*0110*/  LDC.64 R6, c[0x0][0x390] ;  /* 0x0000e400ff067b82 */ /* 0x000ee20000000a00 */
[----:B0-----:R-:W-:-:S06]  /*0120*/  IMAD.WIDE R2, R9, 0x4, R2 ;  /* 0x0000000409027825 */ /* 0x001fcc00078e0202 */
[----:B-1----:R-:W4:Y:S01]  /*0130*/  LDG.E R2, desc[UR4][R2.64] ;  /* 0x0000000402027981 */ /* 0x002f22000c1e1900 */
[----:B--2---:R-:W-:-:S06]  /*0140*/  IMAD.WIDE R4, R9, 0x4, R4 ;  /* 0x0000000409047825 */ /* 0x004fcc00078e0204 */
[----:B------:R-:W4:Y:S01]  /*0150*/  LDG.E R5, desc[UR4][R4.64] ;  /* 0x0000000404057981 */ /* 0x000f22000c1e1900 */
[----:B---3--:R-:W-:Y:S01]  /*0160*/  IMAD.WIDE R6, R9, 0x4, R6 ;  /* 0x0000000409067825 */ /* 0x008fe200078e0206 */
[----:B----4-:R-:W-:-:S05]  /*0170*/  IADD3 R9, PT, PT, R2, R5, RZ ;  /* 0x0000000502097210 */ /* 0x010fca0007ffe0ff */
[----:B------:R-:W-:Y:S01]  /*0180*/  STG.E desc[UR4][R6.64], R9 ;  /* 0x0000000906007986 */ /* 0x000fe2000c101904 */
[----:B------:R-:W-:Y:S05]  /*0190*/  EXIT ;  /* 0x000000000000794d */ /* 0x000fea0003800000 */
.L_x_6:
        /* <DEDUP_REMOVED lines=14> */
.L_x_9:


//--------------------- .nv.shared.reserved.0     --------------------------
	.section	.nv.shared.reserved.0,"aw",@nobits
	.weak		__nv_reservedSMEM_offset_0_alias
	.size		__nv_reservedSMEM_offset_0_alias, 0, 64
	.other		__nv_reservedSMEM_offset_0_alias,@"STO_CUDA_RESERVED_SHARED STV_DEFAULT"
__nv_reservedSMEM_offset_0_alias:
	.zero		0
	.zero		64


//--------------------- .nv.constant0._Z14gpu_matrixmultPiS_S_i --------------------------
	.section	.nv.constant0._Z14gpu_matrixmultPiS_S_i,"a",@progbits
	.sectionflags	@""
	.align	4
.nv.constant0._Z14gpu_matrixmultPiS_S_i:
	.zero		924


//--------------------- .nv.constant0._Z26hermitian_transpose_kernelPK6float2PS_i --------------------------
	.section	.nv.constant0._Z26hermitian_transpose_kernelPK6float2PS_i,"a",@progbits
	.sectionflags	@""
	.align	4
.nv.constant0._Z26hermitian_transpose_kernelPK6float2PS_i:
	.zero		916


//--------------------- .nv.constant0._Z13gpu_matrixaddPiS_S_i --------------------------
	.section	.nv.constant0._Z13gpu_matrixaddPiS_S_i,"a",@progbits
	.sectionflags	@""
	.align	4
.nv.constant0._Z13gpu_matrixaddPiS_S_i:
	.zero		924


//--------------------- SYMBOLS --------------------------

	.type		.nv.reservedSmem.offset0,@object
	.size		.nv.reservedSmem.offset0,0x4
